//
// Generated by NVIDIA NVVM Compiler
//
// Compiler Build ID: CL-36424714
// Cuda compilation tools, release 13.0, V13.0.88
// Based on NVVM 20.0.0
//

.version 9.0
.target sm_100
.address_size 64

	// .globl	main0

.visible .entry main0(
	.param .u64 .ptr .align 1 main0_param_0,
	.param .u64 .ptr .align 1 main0_param_1,
	.param .u64 .ptr .align 1 main0_param_2,
	.param .u64 .ptr .align 1 main0_param_3
)
{
	.reg .pred 	%p<4>;
	.reg .b32 	%r<7>;
	.reg .b64 	%rd<10>;

	ld.param.u64 	%rd1, [main0_param_0];
	ld.param.u64 	%rd2, [main0_param_2];
	ld.param.u64 	%rd3, [main0_param_3];
	cvta.to.global.u64 	%rd4, %rd3;
	mov.u32 	%r2, %ctaid.x;
	mov.u32 	%r3, %ntid.x;
	mov.u32 	%r4, %tid.x;
	mad.lo.s32 	%r1, %r2, %r3, %r4;
	ld.global.u32 	%r5, [%rd4];
	setp.ge.s32 	%p1, %r1, %r5;
	setp.lt.s32 	%p2, %r1, 0;
	or.pred  	%p3, %p2, %p1;
	@%p3 bra 	$L__BB0_2;
	cvta.to.global.u64 	%rd5, %rd2;
	cvta.to.global.u64 	%rd6, %rd1;
	mul.wide.u32 	%rd7, %r1, 4;
	add.s64 	%rd8, %rd5, %rd7;
	ld.global.u32 	%r6, [%rd8];
	add.s64 	%rd9, %rd6, %rd7;
	st.global.u32 	[%rd9], %r6;
$L__BB0_2:
	ret;

}


// ===== COMPILED SASS (sm_100) =====

	.target	sm_100

	.elftype	@"ET_EXEC"


//--------------------- .note.nv.tkinfo           --------------------------
	.section	.note.nv.tkinfo,"",@"SHT_NOTE"
	.sectionflags	@"SHF_NOTE_NV_TKINFO"
	.tkinfo
        /*0018*/ 	.word	0x00000002
        /*0030*/ 	.string	""
        /*0030*/ 	.string	"ptxas"
        /*0030*/ 	.string	"Cuda compilation tools, release 13.0, V13.0.88"
        /*0030*/ 	.string	"Build cuda_13.0.r13.0/compiler.36424714_0"
        /*0030*/ 	.string	"-arch sm_100 -m 64 "



//--------------------- .note.nv.cuinfo           --------------------------
	.section	.note.nv.cuinfo,"",@"SHT_NOTE"
	.sectionflags	@"SHF_NOTE_NV_CUINFO"
        /*0018*/ 	.short	0x0002
        /*001a*/ 	.short	0x0064
        /*001c*/ 	.short	0x0082
	.zero		2


//--------------------- .nv.info                  --------------------------
	.section	.nv.info,"",@"SHT_CUDA_INFO"
	.align	4


	//----- nvinfo : EIATTR_REGCOUNT
	.align		4
        /*0000*/ 	.byte	0x04, 0x2f
        /*0002*/ 	.short	(.L_1 - .L_0)
	.align		4
.L_0:
        /*0004*/ 	.word	index@(main0)
        /*0008*/ 	.word	0x0000000a


	//----- nvinfo : EIATTR_FRAME_SIZE
	.align		4
.L_1:
        /*000c*/ 	.byte	0x04, 0x11
        /*000e*/ 	.short	(.L_3 - .L_2)
	.align		4
.L_2:
        /*0010*/ 	.word	index@(main0)
        /*0014*/ 	.word	0x00000000


	//----- nvinfo : EIATTR_MIN_STACK_SIZE
	.align		4
.L_3:
        /*0018*/ 	.byte	0x04, 0x12
        /*001a*/ 	.short	(.L_5 - .L_4)
	.align		4
.L_4:
        /*001c*/ 	.word	index@(main0)
        /*0020*/ 	.word	0x00000000
.L_5:


//--------------------- .nv.compat                --------------------------
	.section	.nv.compat,"",@"SHT_CUDA_COMPAT_INFO"
	.align	4
        /*0000*/ 	.byte	0x02, 0x09, 0x00, 0x00, 0x02, 0x02, 0x01, 0x00, 0x02, 0x05, 0x05, 0x00, 0x03, 0x07, 0x01, 0x01
        /*0010*/ 	.byte	0x02, 0x03, 0x00, 0x00, 0x02, 0x06, 0x01, 0x00, 0x04, 0x0b, 0x08, 0x00, 0x09, 0x00, 0x00, 0x00
        /*0020*/ 	.byte	0x00, 0x00, 0x00, 0x00


//--------------------- .nv.info.main0            --------------------------
	.section	.nv.info.main0,"",@"SHT_CUDA_INFO"
	.sectionflags	@""
	.align	4


	//----- nvinfo : EIATTR_CUDA_API_VERSION
	.align		4
        /*0000*/ 	.byte	0x04, 0x37
        /*0002*/ 	.short	(.L_7 - .L_6)
.L_6:
        /*0004*/ 	.word	0x00000082


	//----- nvinfo : EIATTR_KPARAM_INFO
	.align		4
.L_7:
        /*0008*/ 	.byte	0x04, 0x17
        /*000a*/ 	.short	(.L_9 - .L_8)
.L_8:
        /*000c*/ 	.word	0x00000000
        /*0010*/ 	.short	0x0003
        /*0012*/ 	.short	0x0018
        /*0014*/ 	.byte	0x00, 0xf5, 0x21, 0x00


	//----- nvinfo : EIATTR_KPARAM_INFO
	.align		4
.L_9:
        /*0018*/ 	.byte	0x04, 0x17
        /*001a*/ 	.short	(.L_11 - .L_10)
.L_10:
        /*001c*/ 	.word	0x00000000
        /*0020*/ 	.short	0x0002
        /*0022*/ 	.short	0x0010
        /*0024*/ 	.byte	0x00, 0xf5, 0x21, 0x00


	//----- nvinfo : EIATTR_KPARAM_INFO
	.align		4
.L_11:
        /*0028*/ 	.byte	0x04, 0x17
        /*002a*/ 	.short	(.L_13 - .L_12)
.L_12:
        /*002c*/ 	.word	0x00000000
        /*0030*/ 	.short	0x0001
        /*0032*/ 	.short	0x0008
        /*0034*/ 	.byte	0x00, 0xf5, 0x21, 0x00


	//----- nvinfo : EIATTR_KPARAM_INFO
	.align		4
.L_13:
        /*0038*/ 	.byte	0x04, 0x17
        /*003a*/ 	.short	(.L_15 - .L_14)
.L_14:
        /*003c*/ 	.word	0x00000000
        /*0040*/ 	.short	0x0000
        /*0042*/ 	.short	0x0000
        /*0044*/ 	.byte	0x00, 0xf5, 0x21, 0x00


	//----- nvinfo : EIATTR_SPARSE_MMA_MASK
	.align		4
.L_15:
        /*0048*/ 	.byte	0x03, 0x50
        /*004a*/ 	.short	0x0000


	//----- nvinfo : EIATTR_MAXREG_COUNT
	.align		4
        /*004c*/ 	.byte	0x03, 0x1b
        /*004e*/ 	.short	0x00ff


	//----- nvinfo : EIATTR_MERCURY_ISA_VERSION
	.align		4
        /*0050*/ 	.byte	0x03, 0x5f
        /*0052*/ 	.short	0x0101


	//----- nvinfo : EIATTR_VRC_CTA_INIT_COUNT
	.align		4
        /*0054*/ 	.byte	0x02, 0x4a
	.zero		1
	.zero		1


	//----- nvinfo : EIATTR_EXIT_INSTR_OFFSETS
	.align		4
        /*0058*/ 	.byte	0x04, 0x1c
        /*005a*/ 	.short	(.L_17 - .L_16)


	//   ....[0]....
.L_16:
        /*005c*/ 	.word	0x000000a0


	//   ....[1]....
        /*0060*/ 	.word	0x00000110


	//----- nvinfo : EIATTR_CBANK_PARAM_SIZE
	.align		4
.L_17:
        /*0064*/ 	.byte	0x03, 0x19
        /*0066*/ 	.short	0x0020


	//----- nvinfo : EIATTR_PARAM_CBANK
	.align		4
        /*0068*/ 	.byte	0x04, 0x0a
        /*006a*/ 	.short	(.L_19 - .L_18)
	.align		4
.L_18:
        /*006c*/ 	.word	index@(.nv.constant0.main0)
        /*0070*/ 	.short	0x0380
        /*0072*/ 	.short	0x0020


	//----- nvinfo : EIATTR_SW_WAR
	.align		4
.L_19:
        /*0074*/ 	.byte	0x04, 0x36
        /*0076*/ 	.short	(.L_21 - .L_20)
.L_20:
        /*0078*/ 	.word	0x00000008
.L_21:


//--------------------- .nv.callgraph             --------------------------
	.section	.nv.callgraph,"",@"SHT_CUDA_CALLGRAPH"
	.align	4
	.sectionentsize	8
	.align		4
        /*0000*/ 	.word	0x00000000
	.align		4
        /*0004*/ 	.word	0xffffffff
	.align		4
        /*0008*/ 	.word	0x00000000
	.align		4
        /*000c*/ 	.word	0xfffffffe
	.align		4
        /*0010*/ 	.word	0x00000000
	.align		4
        /*0014*/ 	.word	0xfffffffd
	.align		4
        /*0018*/ 	.word	0x00000000
	.align		4
        /*001c*/ 	.word	0xfffffffc


//--------------------- .text.main0               --------------------------
	.section	.text.main0,"ax",@progbits
	.align	128
        .global         main0
        .type           main0,@function
        .size           main0,(.L_x_1 - main0)
        .other          main0,@"STO_CUDA_ENTRY STV_DEFAULT"
main0:
.text.main0:
[----:B------:R-:W-:Y:S08]  /*0000*/  LDC R1, c[0x0][0x37c] ;  /* 0x0000df00ff017b82 */ /* 0x000ff00000000800 */
[----:B------:R-:W0:Y:S01]  /*0010*/  LDC.64 R2, c[0x0][0x398] ;  /* 0x0000e600ff027b82 */ /* 0x000e220000000a00 */
[----:B------:R-:W0:Y:S02]  /*0020*/  LDCU.64 UR4, c[0x0][0x358] ;  /* 0x00006b00ff0477ac */ /* 0x000e240008000a00 */
[----:B0-----:R-:W2:Y:S05]  /*0030*/  LDG.E R2, desc[UR4][R2.64] ;  /* 0x0000000402027981 */ /* 0x001eaa000c1e1900 */
[----:B------:R-:W0:Y:S01]  /*0040*/  S2UR UR6, SR_CTAID.X ;  /* 0x00000000000679c3 */ /* 0x000e220000002500 */
[----:B------:R-:W0:Y:S07]  /*0050*/  S2R R0, SR_TID.X ;  /* 0x0000000000007919 */ /* 0x000e2e0000002100 */
[----:B------:R-:W0:Y:S02]  /*0060*/  LDC R7, c[0x0][0x360] ;  /* 0x0000d800ff077b82 */ /* 0x000e240000000800 */
[----:B0-----:R-:W-:-:S05]  /*0070*/  IMAD R7, R7, UR6, R0 ;  /* 0x0000000607077c24 */ /* 0x001fca000f8e0200 */
[----:B--2---:R-:W-:-:S04]  /*0080*/  ISETP.GE.AND P0, PT, R7, R2, PT ;  /* 0x000000020700720c */ /* 0x004fc80003f06270 */
[----:B------:R-:W-:-:S13]  /*0090*/  ISETP.LT.OR P0, PT, R7, RZ, P0 ;  /* 0x000000ff0700720c */ /* 0x000fda0000701670 */
[----:B------:R-:W-:Y:S05]  /*00a0*/  @P0 EXIT ;  /* 0x000000000000094d */ /* 0x000fea0003800000 */
[----:B------:R-:W0:Y:S08]  /*00b0*/  LDC.64 R2, c[0x0][0x390] ;  /* 0x0000e400ff027b82 */ /* 0x000e300000000a00 */
[----:B------:R-:W1:Y:S01]  /*00c0*/  LDC.64 R4, c[0x0][0x380] ;  /* 0x0000e000ff047b82 */ /* 0x000e620000000a00 */
[----:B0-----:R-:W-:-:S06]  /*00d0*/  IMAD.WIDE.U32 R2, R7, 0x4, R2 ;  /* 0x0000000407027825 */ /* 0x001fcc00078e0002 */
[----:B------:R-:W2:Y:S01]  /*00e0*/  LDG.E R3, desc[UR4][R2.64] ;  /* 0x0000000402037981 */ /* 0x000ea2000c1e1900 */
[----:B-1----:R-:W-:-:S05]  /*00f0*/  IMAD.WIDE.U32 R4, R7, 0x4, R4 ;  /* 0x0000000407047825 */ /* 0x002fca00078e0004 */
[----:B--2---:R-:W-:Y:S01]  /*0100*/  STG.E desc[UR4][R4.64], R3 ;  /* 0x0000000304007986 */ /* 0x004fe2000c101904 */
[----:B------:R-:W-:Y:S05]  /*0110*/  EXIT ;  /* 0x000000000000794d */ /* 0x000fea0003800000 */
.L_x_0:
[----:B------:R-:W-:-:S00]  /*0120*/  BRA `(.L_x_0) ;  /* 0xfffffffc00fc7947 */ /* 0x000fc0000383ffff */
[----:B------:R-:W-:-:S00]  /*0130*/  NOP ;  /* 0x0000000000007918 */ /* 0x000fc00000000000 */
        /* <DEDUP_REMOVED lines=12> */
.L_x_1:


//--------------------- .nv.shared.reserved.0     --------------------------
	.section	.nv.shared.reserved.0,"aw",@nobits
	.weak		__nv_reservedSMEM_offset_0_alias
	.size		__nv_reservedSMEM_offset_0_alias, 0, 64
	.other		__nv_reservedSMEM_offset_0_alias,@"STO_CUDA_RESERVED_SHARED STV_DEFAULT"
__nv_reservedSMEM_offset_0_alias:
	.zero		0
	.zero		64


//--------------------- .nv.constant0.main0       --------------------------
	.section	.nv.constant0.main0,"a",@progbits
	.sectionflags	@""
	.align	4
.nv.constant0.main0:
	.zero		928


//--------------------- SYMBOLS --------------------------

	.type		.nv.reservedSmem.offset0,@object
	.size		.nv.reservedSmem.offset0,0x4
